//
// Generated by NVIDIA NVVM Compiler
//
// Compiler Build ID: CL-36424714
// Cuda compilation tools, release 13.0, V13.0.88
// Based on NVVM 20.0.0
//

.version 9.0
.target sm_100
.address_size 64

	// .globl	_Z15cudaComputeHashP8TestTypePj

.visible .entry _Z15cudaComputeHashP8TestTypePj(
	.param .u64 .ptr .align 1 _Z15cudaComputeHashP8TestTypePj_param_0,
	.param .u64 .ptr .align 1 _Z15cudaComputeHashP8TestTypePj_param_1
)
{
	.reg .b32 	%r<44>;
	.reg .b64 	%rd<9>;

	ld.param.u64 	%rd1, [_Z15cudaComputeHashP8TestTypePj_param_0];
	ld.param.u64 	%rd2, [_Z15cudaComputeHashP8TestTypePj_param_1];
	cvta.to.global.u64 	%rd3, %rd1;
	mov.u32 	%r1, %ctaid.x;
	shl.b32 	%r2, %r1, 7;
	mov.u32 	%r3, %tid.x;
	add.s32 	%r4, %r2, %r3;
	mul.wide.s32 	%rd4, %r4, 56;
	add.s64 	%rd5, %rd3, %rd4;
	ld.global.v2.u32 	{%r5, %r6}, [%rd5];
	ld.global.v2.u32 	{%r7, %r8}, [%rd5+8];
	add.s32 	%r9, %r5, %r6;
	add.s32 	%r10, %r9, %r7;
	shl.b32 	%r11, %r4, 1;
	ld.global.v2.u32 	{%r12, %r13}, [%rd5+16];
	add.s32 	%r14, %r10, %r8;
	add.s32 	%r15, %r14, %r12;
	shl.b32 	%r16, %r4, 2;
	add.s32 	%r17, %r16, %r11;
	ld.global.u32 	%r18, [%rd5+24];
	add.s32 	%r19, %r15, %r13;
	add.s32 	%r20, %r17, %r4;
	sub.s32 	%r21, %r19, %r20;
	add.s32 	%r22, %r21, %r18;
	ld.global.u8 	%r23, [%rd5+28];
	add.s32 	%r24, %r22, %r23;
	ld.global.u8 	%r25, [%rd5+29];
	add.s32 	%r26, %r24, %r25;
	ld.global.u8 	%r27, [%rd5+30];
	add.s32 	%r28, %r26, %r27;
	ld.global.u8 	%r29, [%rd5+31];
	add.s32 	%r30, %r28, %r29;
	ld.global.u8 	%r31, [%rd5+32];
	add.s32 	%r32, %r30, %r31;
	ld.global.u8 	%r33, [%rd5+33];
	add.s32 	%r34, %r32, %r33;
	ld.global.u8 	%r35, [%rd5+34];
	add.s32 	%r36, %r34, %r35;
	ld.global.u8 	%r37, [%rd5+35];
	add.s32 	%r38, %r36, %r37;
	ld.global.u8 	%r39, [%rd5+36];
	add.s32 	%r40, %r38, %r39;
	ld.global.u8 	%r41, [%rd5+37];
	add.s32 	%r42, %r40, %r41;
	add.s32 	%r43, %r42, -480;
	cvta.to.global.u64 	%rd6, %rd2;
	bar.sync 	0;
	mul.wide.s32 	%rd7, %r4, 4;
	add.s64 	%rd8, %rd6, %rd7;
	st.global.u32 	[%rd8], %r43;
	ret;

}


// ===== COMPILED SASS (sm_100) =====

	.target	sm_100

	.elftype	@"ET_EXEC"


//--------------------- .note.nv.tkinfo           --------------------------
	.section	.note.nv.tkinfo,"",@"SHT_NOTE"
	.sectionflags	@"SHF_NOTE_NV_TKINFO"
	.tkinfo
        /*0018*/ 	.word	0x00000002
        /*0030*/ 	.string	""
        /*0030*/ 	.string	"ptxas"
        /*0030*/ 	.string	"Cuda compilation tools, release 13.0, V13.0.88"
        /*0030*/ 	.string	"Build cuda_13.0.r13.0/compiler.36424714_0"
        /*0030*/ 	.string	"-arch sm_100 -m 64 "



//--------------------- .note.nv.cuinfo           --------------------------
	.section	.note.nv.cuinfo,"",@"SHT_NOTE"
	.sectionflags	@"SHF_NOTE_NV_CUINFO"
        /*0018*/ 	.short	0x0002
        /*001a*/ 	.short	0x0064
        /*001c*/ 	.short	0x0082
	.zero		2


//--------------------- .nv.info                  --------------------------
	.section	.nv.info,"",@"SHT_CUDA_INFO"
	.align	4


	//----- nvinfo : EIATTR_REGCOUNT
	.align		4
        /*0000*/ 	.byte	0x04, 0x2f
        /*0002*/ 	.short	(.L_1 - .L_0)
	.align		4
.L_0:
        /*0004*/ 	.word	index@(_Z15cudaComputeHashP8TestTypePj)
        /*0008*/ 	.word	0x00000017


	//----- nvinfo : EIATTR_FRAME_SIZE
	.align		4
.L_1:
        /*000c*/ 	.byte	0x04, 0x11
        /*000e*/ 	.short	(.L_3 - .L_2)
	.align		4
.L_2:
        /*0010*/ 	.word	index@(_Z15cudaComputeHashP8TestTypePj)
        /*0014*/ 	.word	0x00000000


	//----- nvinfo : EIATTR_MIN_STACK_SIZE
	.align		4
.L_3:
        /*0018*/ 	.byte	0x04, 0x12
        /*001a*/ 	.short	(.L_5 - .L_4)
	.align		4
.L_4:
        /*001c*/ 	.word	index@(_Z15cudaComputeHashP8TestTypePj)
        /*0020*/ 	.word	0x00000000
.L_5:


//--------------------- .nv.compat                --------------------------
	.section	.nv.compat,"",@"SHT_CUDA_COMPAT_INFO"
	.align	4
        /*0000*/ 	.byte	0x02, 0x09, 0x00, 0x00, 0x02, 0x02, 0x01, 0x00, 0x02, 0x05, 0x05, 0x00, 0x03, 0x07, 0x01, 0x01
        /*0010*/ 	.byte	0x02, 0x03, 0x00, 0x00, 0x02, 0x06, 0x01, 0x00, 0x04, 0x0b, 0x08, 0x00, 0x09, 0x00, 0x00, 0x00
        /*0020*/ 	.byte	0x00, 0x00, 0x00, 0x00


//--------------------- .nv.info._Z15cudaComputeHashP8TestTypePj --------------------------
	.section	.nv.info._Z15cudaComputeHashP8TestTypePj,"",@"SHT_CUDA_INFO"
	.sectionflags	@""
	.align	4


	//----- nvinfo : EIATTR_CUDA_API_VERSION
	.align		4
        /*0000*/ 	.byte	0x04, 0x37
        /*0002*/ 	.short	(.L_7 - .L_6)
.L_6:
        /*0004*/ 	.word	0x00000082


	//----- nvinfo : EIATTR_KPARAM_INFO
	.align		4
.L_7:
        /*0008*/ 	.byte	0x04, 0x17
        /*000a*/ 	.short	(.L_9 - .L_8)
.L_8:
        /*000c*/ 	.word	0x00000000
        /*0010*/ 	.short	0x0001
        /*0012*/ 	.short	0x0008
        /*0014*/ 	.byte	0x00, 0xf5, 0x21, 0x00


	//----- nvinfo : EIATTR_KPARAM_INFO
	.align		4
.L_9:
        /*0018*/ 	.byte	0x04, 0x17
        /*001a*/ 	.short	(.L_11 - .L_10)
.L_10:
        /*001c*/ 	.word	0x00000000
        /*0020*/ 	.short	0x0000
        /*0022*/ 	.short	0x0000
        /*0024*/ 	.byte	0x00, 0xf5, 0x21, 0x00


	//----- nvinfo : EIATTR_SPARSE_MMA_MASK
	.align		4
.L_11:
        /*0028*/ 	.byte	0x03, 0x50
        /*002a*/ 	.short	0x0000


	//----- nvinfo : EIATTR_MAXREG_COUNT
	.align		4
        /*002c*/ 	.byte	0x03, 0x1b
        /*002e*/ 	.short	0x00ff


	//----- nvinfo : EIATTR_NUM_BARRIERS
	.align		4
        /*0030*/ 	.byte	0x02, 0x4c
        /*0032*/ 	.byte	0x01
	.zero		1


	//----- nvinfo : EIATTR_MERCURY_ISA_VERSION
	.align		4
        /*0034*/ 	.byte	0x03, 0x5f
        /*0036*/ 	.short	0x0101


	//----- nvinfo : EIATTR_VRC_CTA_INIT_COUNT
	.align		4
        /*0038*/ 	.byte	0x02, 0x4a
	.zero		1
	.zero		1


	//----- nvinfo : EIATTR_EXIT_INSTR_OFFSETS
	.align		4
        /*003c*/ 	.byte	0x04, 0x1c
        /*003e*/ 	.short	(.L_13 - .L_12)


	//   ....[0]....
.L_12:
        /*0040*/ 	.word	0x00000240


	//----- nvinfo : EIATTR_CBANK_PARAM_SIZE
	.align		4
.L_13:
        /*0044*/ 	.byte	0x03, 0x19
        /*0046*/ 	.short	0x0010


	//----- nvinfo : EIATTR_PARAM_CBANK
	.align		4
        /*0048*/ 	.byte	0x04, 0x0a
        /*004a*/ 	.short	(.L_15 - .L_14)
	.align		4
.L_14:
        /*004c*/ 	.word	index@(.nv.constant0._Z15cudaComputeHashP8TestTypePj)
        /*0050*/ 	.short	0x0380
        /*0052*/ 	.short	0x0010


	//----- nvinfo : EIATTR_SW_WAR
	.align		4
.L_15:
        /*0054*/ 	.byte	0x04, 0x36
        /*0056*/ 	.short	(.L_17 - .L_16)
.L_16:
        /*0058*/ 	.word	0x00000008
.L_17:


//--------------------- .nv.callgraph             --------------------------
	.section	.nv.callgraph,"",@"SHT_CUDA_CALLGRAPH"
	.align	4
	.sectionentsize	8
	.align		4
        /*0000*/ 	.word	0x00000000
	.align		4
        /*0004*/ 	.word	0xffffffff
	.align		4
        /*0008*/ 	.word	0x00000000
	.align		4
        /*000c*/ 	.word	0xfffffffe
	.align		4
        /*0010*/ 	.word	0x00000000
	.align		4
        /*0014*/ 	.word	0xfffffffd
	.align		4
        /*0018*/ 	.word	0x00000000
	.align		4
        /*001c*/ 	.word	0xfffffffc


//--------------------- .text._Z15cudaComputeHashP8TestTypePj --------------------------
	.section	.text._Z15cudaComputeHashP8TestTypePj,"ax",@progbits
	.align	128
        .global         _Z15cudaComputeHashP8TestTypePj
        .type           _Z15cudaComputeHashP8TestTypePj,@function
        .size           _Z15cudaComputeHashP8TestTypePj,(.L_x_1 - _Z15cudaComputeHashP8TestTypePj)
        .other          _Z15cudaComputeHashP8TestTypePj,@"STO_CUDA_ENTRY STV_DEFAULT"
_Z15cudaComputeHashP8TestTypePj:
.text._Z15cudaComputeHashP8TestTypePj:
[----:B------:R-:W-:Y:S01]  /*0000*/  LDC R1, c[0x0][0x37c] ;  /* 0x0000df00ff017b82 */ /* 0x000fe20000000800 */
[----:B------:R-:W0:Y:S07]  /*0010*/  S2R R9, SR_CTAID.X ;  /* 0x0000000000097919 */ /* 0x000e2e0000002500 */
[----:B------:R-:W1:Y:S01]  /*0020*/  LDC.64 R10, c[0x0][0x380] ;  /* 0x0000e000ff0a7b82 */ /* 0x000e620000000a00 */
[----:B------:R-:W2:Y:S01]  /*0030*/  LDCU.64 UR4, c[0x0][0x358] ;  /* 0x00006b00ff0477ac */ /* 0x000ea20008000a00 */
[----:B------:R-:W0:Y:S02]  /*0040*/  S2R R0, SR_TID.X ;  /* 0x0000000000007919 */ /* 0x000e240000002100 */
[----:B0-----:R-:W-:-:S04]  /*0050*/  IMAD R9, R9, 0x80, R0 ;  /* 0x0000008009097824 */ /* 0x001fc800078e0200 */
[----:B-1----:R-:W-:-:S05]  /*0060*/  IMAD.WIDE R10, R9, 0x38, R10 ;  /* 0x00000038090a7825 */ /* 0x002fca00078e020a */
[----:B--2---:R-:W2:Y:S04]  /*0070*/  LDG.E.64 R6, desc[UR4][R10.64] ;  /* 0x000000040a067981 */ /* 0x004ea8000c1e1b00 */
[----:B------:R-:W2:Y:S04]  /*0080*/  LDG.E.64 R4, desc[UR4][R10.64+0x8] ;  /* 0x000008040a047981 */ /* 0x000ea8000c1e1b00 */
[----:B------:R-:W3:Y:S04]  /*0090*/  LDG.E.64 R2, desc[UR4][R10.64+0x10] ;  /* 0x000010040a027981 */ /* 0x000ee8000c1e1b00 */
[----:B------:R-:W4:Y:S04]  /*00a0*/  LDG.E R14, desc[UR4][R10.64+0x18] ;  /* 0x000018040a0e7981 */ /* 0x000f28000c1e1900 */
[----:B------:R-:W4:Y:S04]  /*00b0*/  LDG.E.U8 R16, desc[UR4][R10.64+0x1c] ;  /* 0x00001c040a107981 */ /* 0x000f28000c1e1100 */
[----:B------:R-:W5:Y:S04]  /*00c0*/  LDG.E.U8 R18, desc[UR4][R10.64+0x1d] ;  /* 0x00001d040a127981 */ /* 0x000f68000c1e1100 */
[----:B------:R-:W5:Y:S04]  /*00d0*/  LDG.E.U8 R17, desc[UR4][R10.64+0x1e] ;  /* 0x00001e040a117981 */ /* 0x000f68000c1e1100 */
[----:B------:R-:W5:Y:S04]  /*00e0*/  LDG.E.U8 R20, desc[UR4][R10.64+0x1f] ;  /* 0x00001f040a147981 */ /* 0x000f68000c1e1100 */
[----:B------:R-:W5:Y:S04]  /*00f0*/  LDG.E.U8 R19, desc[UR4][R10.64+0x20] ;  /* 0x000020040a137981 */ /* 0x000f68000c1e1100 */
[----:B------:R-:W5:Y:S04]  /*0100*/  LDG.E.U8 R15, desc[UR4][R10.64+0x21] ;  /* 0x000021040a0f7981 */ /* 0x000f68000c1e1100 */
[----:B------:R-:W5:Y:S04]  /*0110*/  LDG.E.U8 R12, desc[UR4][R10.64+0x22] ;  /* 0x000022040a0c7981 */ /* 0x000f68000c1e1100 */
[----:B------:R-:W5:Y:S04]  /*0120*/  LDG.E.U8 R13, desc[UR4][R10.64+0x23] ;  /* 0x000023040a0d7981 */ /* 0x000f68000c1e1100 */
[----:B------:R-:W5:Y:S04]  /*0130*/  LDG.E.U8 R8, desc[UR4][R10.64+0x24] ;  /* 0x000024040a087981 */ /* 0x000f68000c1e1100 */
[----:B------:R-:W5:Y:S01]  /*0140*/  LDG.E.U8 R0, desc[UR4][R10.64+0x25] ;  /* 0x000025040a007981 */ /* 0x000f62000c1e1100 */
[----:B------:R-:W-:Y:S01]  /*0150*/  BAR.SYNC.DEFER_BLOCKING 0x0 ;  /* 0x0000000000007b1d */ /* 0x000fe20000010000 */
[----:B--2---:R-:W-:Y:S01]  /*0160*/  IADD3 R4, PT, PT, R4, R6, R7 ;  /* 0x0000000604047210 */ /* 0x004fe20007ffe007 */
[----:B------:R-:W-:-:S03]  /*0170*/  IMAD R6, R9, 0x2, R9 ;  /* 0x0000000209067824 */ /* 0x000fc600078e0209 */
[----:B---3--:R-:W-:Y:S01]  /*0180*/  IADD3 R2, PT, PT, R2, R4, R5 ;  /* 0x0000000402027210 */ /* 0x008fe20007ffe005 */
[----:B------:R-:W-:Y:S02]  /*0190*/  IMAD.U32 R6, R6, 0x2, R9 ;  /* 0x0000000206067824 */ /* 0x000fe400078e0009 */
[----:B------:R-:W0:Y:S03]  /*01a0*/  LDC.64 R4, c[0x0][0x388] ;  /* 0x0000e200ff047b82 */ /* 0x000e260000000a00 */
[----:B------:R-:W-:-:S04]  /*01b0*/  IADD3 R3, PT, PT, -R6, R2, R3 ;  /* 0x0000000206037210 */ /* 0x000fc80007ffe103 */
[----:B----4-:R-:W-:-:S04]  /*01c0*/  IADD3 R3, PT, PT, R16, R3, R14 ;  /* 0x0000000310037210 */ /* 0x010fc80007ffe00e */
[----:B-----5:R-:W-:-:S04]  /*01d0*/  IADD3 R3, PT, PT, R17, R3, R18 ;  /* 0x0000000311037210 */ /* 0x020fc80007ffe012 */
[----:B------:R-:W-:Y:S01]  /*01e0*/  IADD3 R3, PT, PT, R19, R3, R20 ;  /* 0x0000000313037210 */ /* 0x000fe20007ffe014 */
[----:B0-----:R-:W-:-:S03]  /*01f0*/  IMAD.WIDE R4, R9, 0x4, R4 ;  /* 0x0000000409047825 */ /* 0x001fc600078e0204 */
[----:B------:R-:W-:-:S04]  /*0200*/  IADD3 R3, PT, PT, R12, R3, R15 ;  /* 0x000000030c037210 */ /* 0x000fc80007ffe00f */
[----:B------:R-:W-:-:S04]  /*0210*/  IADD3 R3, PT, PT, R8, R3, R13 ;  /* 0x0000000308037210 */ /* 0x000fc80007ffe00d */
[----:B------:R-:W-:-:S05]  /*0220*/  IADD3 R3, PT, PT, R3, -0x1e0, R0 ;  /* 0xfffffe2003037810 */ /* 0x000fca0007ffe000 */
[----:B------:R-:W-:Y:S01]  /*0230*/  STG.E desc[UR4][R4.64], R3 ;  /* 0x0000000304007986 */ /* 0x000fe2000c101904 */
[----:B------:R-:W-:Y:S05]  /*0240*/  EXIT ;  /* 0x000000000000794d */ /* 0x000fea0003800000 */
.L_x_0:
[----:B------:R-:W-:-:S00]  /*0250*/  BRA `(.L_x_0) ;  /* 0xfffffffc00fc7947 */ /* 0x000fc0000383ffff */
[----:B------:R-:W-:-:S00]  /*0260*/  NOP ;  /* 0x0000000000007918 */ /* 0x000fc00000000000 */
        /* <DEDUP_REMOVED lines=9> */
.L_x_1:


//--------------------- .nv.shared.reserved.0     --------------------------
	.section	.nv.shared.reserved.0,"aw",@nobits
	.weak		__nv_reservedSMEM_offset_0_alias
	.size		__nv_reservedSMEM_offset_0_alias, 0, 64
	.other		__nv_reservedSMEM_offset_0_alias,@"STO_CUDA_RESERVED_SHARED STV_DEFAULT"
__nv_reservedSMEM_offset_0_alias:
	.zero		0
	.zero		64


//--------------------- .nv.constant0._Z15cudaComputeHashP8TestTypePj --------------------------
	.section	.nv.constant0._Z15cudaComputeHashP8TestTypePj,"a",@progbits
	.sectionflags	@""
	.align	4
.nv.constant0._Z15cudaComputeHashP8TestTypePj:
	.zero		912


//--------------------- SYMBOLS --------------------------

	.type		.nv.reservedSmem.offset0,@object
	.size		.nv.reservedSmem.offset0,0x4
